	.headerflags	@"EF_CUDA_TEXMODE_UNIFIED EF_CUDA_64BIT_ADDRESS EF_CUDA_ACCELERATORS EF_CUDA_SM90 EF_CUDA_VIRTUAL_SM(EF_CUDA_SM90)"
	.elftype	@"ET_EXEC"


//--------------------- .nv.info                  --------------------------
	.section	.nv.info,"",@"SHT_CUDA_INFO"
	.align	4


	//----- nvinfo : EIATTR_REGCOUNT
	.align		4
        /*0000*/ 	.byte	0x04, 0x2f
        /*0002*/ 	.short	(.L_1 - .L_0)
	.align		4
.L_0:
        /*0004*/ 	.word	index@(triton_poi_fused__to_copy_add_arange_clamp_mul_sub_37)
        /*0008*/ 	.word	0x0000000a


	//----- nvinfo : EIATTR_MIN_STACK_SIZE
	.align		4
.L_1:
        /*000c*/ 	.byte	0x04, 0x12
        /*000e*/ 	.short	(.L_3 - .L_2)
	.align		4
.L_2:
        /*0010*/ 	.word	index@(triton_poi_fused__to_copy_add_arange_clamp_mul_sub_37)
        /*0014*/ 	.word	0x00000000


	//----- nvinfo : EIATTR_FRAME_SIZE
	.align		4
.L_3:
        /*0018*/ 	.byte	0x04, 0x11
        /*001a*/ 	.short	(.L_5 - .L_4)
	.align		4
.L_4:
        /*001c*/ 	.word	index@(triton_poi_fused__to_copy_add_arange_clamp_mul_sub_37)
        /*0020*/ 	.word	0x00000000


	//----- nvinfo : EIATTR_MIN_STACK_SIZE
	.align		4
.L_5:
        /*0024*/ 	.byte	0x04, 0x12
        /*0026*/ 	.short	(.L_7 - .L_6)
	.align		4
.L_6:
        /*0028*/ 	.word	index@(triton_poi_fused__to_copy_add_arange_clamp_mul_sub_37)
        /*002c*/ 	.word	0x00000000
.L_7:


//--------------------- .nv.info.triton_poi_fused__to_copy_add_arange_clamp_mul_sub_37 --------------------------
	.section	.nv.info.triton_poi_fused__to_copy_add_arange_clamp_mul_sub_37,"",@"SHT_CUDA_INFO"
	.sectionflags	@""
	.align	4


	//----- nvinfo : EIATTR_CUDA_API_VERSION
	.align		4
        /*0000*/ 	.byte	0x04, 0x37
        /*0002*/ 	.short	(.L_9 - .L_8)
.L_8:
        /*0004*/ 	.word	0x0000007c


	//----- nvinfo : EIATTR_KPARAM_INFO
	.align		4
.L_9:
        /*0008*/ 	.byte	0x04, 0x17
        /*000a*/ 	.short	(.L_11 - .L_10)
.L_10:
        /*000c*/ 	.word	0x00000000
        /*0010*/ 	.short	0x0001
        /*0012*/ 	.short	0x0008
        /*0014*/ 	.byte	0x00, 0xf0, 0x11, 0x00


	//----- nvinfo : EIATTR_KPARAM_INFO
	.align		4
.L_11:
        /*0018*/ 	.byte	0x04, 0x17
        /*001a*/ 	.short	(.L_13 - .L_12)
.L_12:
        /*001c*/ 	.word	0x00000000
        /*0020*/ 	.short	0x0000
        /*0022*/ 	.short	0x0000
        /*0024*/ 	.byte	0x00, 0xf4, 0x21, 0x00


	//----- nvinfo : EIATTR_SPARSE_MMA_MASK
	.align		4
.L_13:
        /*0028*/ 	.byte	0x03, 0x50
        /*002a*/ 	.short	0x0000


	//----- nvinfo : EIATTR_MAXREG_COUNT
	.align		4
        /*002c*/ 	.byte	0x03, 0x1b
        /*002e*/ 	.short	0x00ff


	//----- nvinfo : EIATTR_EXIT_INSTR_OFFSETS
	.align		4
        /*0030*/ 	.byte	0x04, 0x1c
        /*0032*/ 	.short	(.L_15 - .L_14)


	//   ....[0]....
.L_14:
        /*0034*/ 	.word	0x00000110


	//   ....[1]....
        /*0038*/ 	.word	0x00000140


	//----- nvinfo : EIATTR_REQNTID
	.align		4
.L_15:
        /*003c*/ 	.byte	0x04, 0x10
        /*003e*/ 	.short	(.L_17 - .L_16)
.L_16:
        /*0040*/ 	.word	0x00000020
        /*0044*/ 	.word	0x00000001
        /*0048*/ 	.word	0x00000001


	//----- nvinfo : EIATTR_CBANK_PARAM_SIZE
	.align		4
.L_17:
        /*004c*/ 	.byte	0x03, 0x19
        /*004e*/ 	.short	0x000c


	//----- nvinfo : EIATTR_PARAM_CBANK
	.align		4
        /*0050*/ 	.byte	0x04, 0x0a
        /*0052*/ 	.short	(.L_19 - .L_18)
	.align		4
.L_18:
        /*0054*/ 	.word	index@(.nv.constant0.triton_poi_fused__to_copy_add_arange_clamp_mul_sub_37)
        /*0058*/ 	.short	0x0210
        /*005a*/ 	.short	0x000c


	//----- nvinfo : EIATTR_SW_WAR
	.align		4
.L_19:
        /*005c*/ 	.byte	0x04, 0x36
        /*005e*/ 	.short	(.L_21 - .L_20)
.L_20:
        /*0060*/ 	.word	0x00000008
.L_21:


//--------------------- .nv.callgraph             --------------------------
	.section	.nv.callgraph,"",@"SHT_CUDA_CALLGRAPH"
	.align	4
	.sectionentsize	8
	.align		4
        /*0000*/ 	.word	0x00000000
	.align		4
        /*0004*/ 	.word	0xffffffff
	.align		4
        /*0008*/ 	.word	0x00000000
	.align		4
        /*000c*/ 	.word	0xfffffffe
	.align		4
        /*0010*/ 	.word	0x00000000
	.align		4
        /*0014*/ 	.word	0xfffffffd
	.align		4
        /*0018*/ 	.word	0x00000000
	.align		4
        /*001c*/ 	.word	0xfffffffc


//--------------------- .text.triton_poi_fused__to_copy_add_arange_clamp_mul_sub_37 --------------------------
	.section	.text.triton_poi_fused__to_copy_add_arange_clamp_mul_sub_37,"ax",@progbits
	.align	128
        .global         triton_poi_fused__to_copy_add_arange_clamp_mul_sub_37
        .type           triton_poi_fused__to_copy_add_arange_clamp_mul_sub_37,@function
        .size           triton_poi_fused__to_copy_add_arange_clamp_mul_sub_37,(.L_x_1 - triton_poi_fused__to_copy_add_arange_clamp_mul_sub_37)
        .other          triton_poi_fused__to_copy_add_arange_clamp_mul_sub_37,@"STO_CUDA_ENTRY STV_DEFAULT"
triton_poi_fused__to_copy_add_arange_clamp_mul_sub_37:
.text.triton_poi_fused__to_copy_add_arange_clamp_mul_sub_37:
[----:B------:R-:W0:Y:S02]  /*0000*/  LDC R1, c[0x0][0x28] ;  /* 0x00000a00ff017b82 */ /* 0x000e240000000800 */
[----:B------:R-:W1:Y:S01]  /*0010*/  S2R R6, SR_TID.X ;  /* 0x0000000000067919 */ /* 0x000e620000002100 */
[----:B------:R-:W-:Y:S01]  /*0020*/  IMAD.MOV.U32 R3, RZ, RZ, 0x3e800000 ;  /* 0x3e800000ff037424 */ /* 0x000fe200078e00ff */
[----:B------:R-:W2:Y:S01]  /*0030*/  S2R R5, SR_CTAID.X ;  /* 0x0000000000057919 */ /* 0x000ea20000002500 */
[C---:B-1----:R-:W-:Y:S02]  /*0040*/  LOP3.LUT R0, R6.reuse, 0x7, RZ, 0xc0, !PT ;  /* 0x0000000706007812 */ /* 0x042fe400078ec0ff */
[----:B------:R-:W-:-:S03]  /*0050*/  LOP3.LUT P0, RZ, R6, 0x18, RZ, 0xc0, !PT ;  /* 0x0000001806ff7812 */ /* 0x000fc6000780c0ff */
[----:B--2---:R-:W-:-:S05]  /*0060*/  IMAD R5, R5, 0x8, R0 ;  /* 0x0000000805057824 */ /* 0x004fca00078e0200 */
[----:B------:R-:W-:Y:S02]  /*0070*/  I2FP.F32.S32 R0, R5 ;  /* 0x0000000500007245 */ /* 0x000fe40000201400 */
[----:B------:R-:W-:-:S03]  /*0080*/  ISETP.LT.AND P0, PT, R5, 0x8, !P0 ;  /* 0x000000080500780c */ /* 0x000fc60004701270 */
[----:B------:R-:W-:-:S04]  /*0090*/  FADD R0, R0, 0.5 ;  /* 0x3f00000000007421 */ /* 0x000fc80000000000 */
[----:B------:R-:W-:Y:S02]  /*00a0*/  FFMA R0, R0, R3, -0.5 ;  /* 0xbf00000000007423 */ /* 0x000fe40000000003 */
[----:B------:R-:W1:Y:S03]  /*00b0*/  LDC.64 R2, c[0x0][0x210] ;  /* 0x00008400ff027b82 */ /* 0x000e660000000a00 */
[----:B------:R-:W-:-:S04]  /*00c0*/  FMNMX R0, RZ, R0, !PT ;  /* 0x00000000ff007209 */ /* 0x000fc80007800000 */
[----:B------:R-:W2:Y:S02]  /*00d0*/  F2I.TRUNC.NTZ R4, R0 ;  /* 0x0000000000047305 */ /* 0x000ea4000020f100 */
[----:B--2---:R-:W-:Y:S01]  /*00e0*/  I2FP.F32.S32 R7, R4 ;  /* 0x0000000400077245 */ /* 0x004fe20000201400 */
[----:B-1----:R-:W-:-:S04]  /*00f0*/  IMAD.WIDE R2, R5, 0x4, R2 ;  /* 0x0000000405027825 */ /* 0x002fc800078e0202 */
[----:B------:R-:W-:Y:S01]  /*0100*/  FADD.SAT R7, R0, -R7 ;  /* 0x8000000700077221 */ /* 0x000fe20000002000 */
[----:B------:R-:W-:Y:S06]  /*0110*/  @!P0 EXIT ;  /* 0x000000000000894d */ /* 0x000fec0003800000 */
[----:B------:R-:W-:Y:S02]  /*0120*/  ULDC.64 UR4, c[0x0][0x208] ;  /* 0x0000820000047ab9 */ /* 0x000fe40000000a00 */
[----:B------:R-:W-:Y:S01]  /*0130*/  STG.E desc[UR4][R2.64], R7 ;  /* 0x0000000702007986 */ /* 0x000fe2000c101904 */
[----:B------:R-:W-:Y:S05]  /*0140*/  EXIT ;  /* 0x000000000000794d */ /* 0x000fea0003800000 */
.L_x_0:
[----:B------:R-:W-:-:S00]  /*0150*/  BRA `(.L_x_0) ;  /* 0xfffffffc00fc7947 */ /* 0x000fc0000383ffff */
[----:B------:R-:W-:-:S00]  /*0160*/  NOP ;  /* 0x0000000000007918 */ /* 0x000fc00000000000 */
        /* <DEDUP_REMOVED lines=9> */
.L_x_1:


//--------------------- .nv.constant0.triton_poi_fused__to_copy_add_arange_clamp_mul_sub_37 --------------------------
	.section	.nv.constant0.triton_poi_fused__to_copy_add_arange_clamp_mul_sub_37,"a",@progbits
	.sectionflags	@""
	.align	4
.nv.constant0.triton_poi_fused__to_copy_add_arange_clamp_mul_sub_37:
	.zero		540
